//
// Generated by NVIDIA NVVM Compiler
//
// Compiler Build ID: CL-36424714
// Cuda compilation tools, release 13.0, V13.0.88
// Based on NVVM 20.0.0
//

.version 9.0
.target sm_100
.address_size 64

	// .globl	_Z7dkernelv
.extern .func  (.param .b32 func_retval0) vprintf
(
	.param .b64 vprintf_param_0,
	.param .b64 vprintf_param_1
)
;
.global .align 1 .b8 $str[17] = {10, 32, 84, 104, 114, 101, 97, 100, 73, 68, 32, 105, 115, 32, 37, 100};

.visible .entry _Z7dkernelv()
{
	.local .align 8 .b8 	__local_depot0[8];
	.reg .b64 	%SP;
	.reg .b64 	%SPL;
	.reg .b32 	%r<7>;
	.reg .b64 	%rd<5>;

	mov.u64 	%SPL, __local_depot0;
	cvta.local.u64 	%SP, %SPL;
	add.u64 	%rd1, %SP, 0;
	add.u64 	%rd2, %SPL, 0;
	mov.u32 	%r1, %ctaid.x;
	mov.u32 	%r2, %ntid.x;
	mov.u32 	%r3, %tid.x;
	mad.lo.s32 	%r4, %r1, %r2, %r3;
	st.local.u32 	[%rd2], %r4;
	mov.u64 	%rd3, $str;
	cvta.global.u64 	%rd4, %rd3;
	{ // callseq 0, 0
	.param .b64 param0;
	st.param.b64 	[param0], %rd4;
	.param .b64 param1;
	st.param.b64 	[param1], %rd1;
	.param .b32 retval0;
	call.uni (retval0), 
	vprintf, 
	(
	param0, 
	param1
	);
	ld.param.b32 	%r5, [retval0];
	} // callseq 0
	ret;

}


// ===== COMPILED SASS (sm_100) =====

	.target	sm_100

	.elftype	@"ET_EXEC"


//--------------------- .note.nv.tkinfo           --------------------------
	.section	.note.nv.tkinfo,"",@"SHT_NOTE"
	.sectionflags	@"SHF_NOTE_NV_TKINFO"
	.tkinfo
        /*0018*/ 	.word	0x00000002
        /*0030*/ 	.string	""
        /*0030*/ 	.string	"ptxas"
        /*0030*/ 	.string	"Cuda compilation tools, release 13.0, V13.0.88"
        /*0030*/ 	.string	"Build cuda_13.0.r13.0/compiler.36424714_0"
        /*0030*/ 	.string	"-arch sm_100 -m 64 "



//--------------------- .note.nv.cuinfo           --------------------------
	.section	.note.nv.cuinfo,"",@"SHT_NOTE"
	.sectionflags	@"SHF_NOTE_NV_CUINFO"
        /*0018*/ 	.short	0x0002
        /*001a*/ 	.short	0x0064
        /*001c*/ 	.short	0x0082
	.zero		2


//--------------------- .nv.info                  --------------------------
	.section	.nv.info,"",@"SHT_CUDA_INFO"
	.align	4


	//----- nvinfo : EIATTR_REGCOUNT
	.align		4
        /*0000*/ 	.byte	0x04, 0x2f
        /*0002*/ 	.short	(.L_2 - .L_1)
	.align		4
.L_1:
        /*0004*/ 	.word	index@(_Z7dkernelv)
        /*0008*/ 	.word	0x00000018


	//----- nvinfo : EIATTR_FRAME_SIZE
	.align		4
.L_2:
        /*000c*/ 	.byte	0x04, 0x11
        /*000e*/ 	.short	(.L_4 - .L_3)
	.align		4
.L_3:
        /*0010*/ 	.word	index@(_Z7dkernelv)
        /*0014*/ 	.word	0x00000008


	//----- nvinfo : EIATTR_MIN_STACK_SIZE
	.align		4
.L_4:
        /*0018*/ 	.byte	0x04, 0x12
        /*001a*/ 	.short	(.L_6 - .L_5)
	.align		4
.L_5:
        /*001c*/ 	.word	index@(_Z7dkernelv)
        /*0020*/ 	.word	0x00000008
.L_6:


//--------------------- .nv.compat                --------------------------
	.section	.nv.compat,"",@"SHT_CUDA_COMPAT_INFO"
	.align	4
        /*0000*/ 	.byte	0x02, 0x09, 0x00, 0x00, 0x02, 0x02, 0x01, 0x00, 0x02, 0x05, 0x05, 0x00, 0x03, 0x07, 0x01, 0x01
        /*0010*/ 	.byte	0x02, 0x03, 0x00, 0x00, 0x02, 0x06, 0x01, 0x00, 0x04, 0x0b, 0x08, 0x00, 0x09, 0x00, 0x00, 0x00
        /*0020*/ 	.byte	0x00, 0x00, 0x00, 0x00


//--------------------- .nv.info._Z7dkernelv      --------------------------
	.section	.nv.info._Z7dkernelv,"",@"SHT_CUDA_INFO"
	.sectionflags	@""
	.align	4


	//----- nvinfo : EIATTR_CUDA_API_VERSION
	.align		4
        /*0000*/ 	.byte	0x04, 0x37
        /*0002*/ 	.short	(.L_8 - .L_7)
.L_7:
        /*0004*/ 	.word	0x00000082


	//----- nvinfo : EIATTR_SPARSE_MMA_MASK
	.align		4
.L_8:
        /*0008*/ 	.byte	0x03, 0x50
        /*000a*/ 	.short	0x0000


	//----- nvinfo : EIATTR_MAXREG_COUNT
	.align		4
        /*000c*/ 	.byte	0x03, 0x1b
        /*000e*/ 	.short	0x00ff


	//----- nvinfo : EIATTR_EXTERNS
	.align		4
        /*0010*/ 	.byte	0x04, 0x0f
        /*0012*/ 	.short	(.L_10 - .L_9)


	//   ....[0]....
	.align		4
.L_9:
        /*0014*/ 	.word	index@(vprintf)


	//----- nvinfo : EIATTR_MERCURY_ISA_VERSION
	.align		4
.L_10:
        /*0018*/ 	.byte	0x03, 0x5f
        /*001a*/ 	.short	0x0101


	//----- nvinfo : EIATTR_VRC_CTA_INIT_COUNT
	.align		4
        /*001c*/ 	.byte	0x02, 0x4a
	.zero		1
	.zero		1


	//----- nvinfo : EIATTR_SYSCALL_OFFSETS
	.align		4
        /*0020*/ 	.byte	0x04, 0x46
        /*0022*/ 	.short	(.L_12 - .L_11)


	//   ....[0]....
.L_11:
        /*0024*/ 	.word	0x00000110


	//----- nvinfo : EIATTR_EXIT_INSTR_OFFSETS
	.align		4
.L_12:
        /*0028*/ 	.byte	0x04, 0x1c
        /*002a*/ 	.short	(.L_14 - .L_13)


	//   ....[0]....
.L_13:
        /*002c*/ 	.word	0x00000120


	//----- nvinfo : EIATTR_SW_WAR
	.align		4
.L_14:
        /*0030*/ 	.byte	0x04, 0x36
        /*0032*/ 	.short	(.L_16 - .L_15)
.L_15:
        /*0034*/ 	.word	0x00000008
.L_16:


//--------------------- .nv.callgraph             --------------------------
	.section	.nv.callgraph,"",@"SHT_CUDA_CALLGRAPH"
	.align	4
	.sectionentsize	8
	.align		4
        /*0000*/ 	.word	0x00000000
	.align		4
        /*0004*/ 	.word	0xffffffff
	.align		4
        /*0008*/ 	.word	index@(_Z7dkernelv)
	.align		4
        /*000c*/ 	.word	index@(vprintf)
	.align		4
        /*0010*/ 	.word	0x00000000
	.align		4
        /*0014*/ 	.word	0xfffffffe
	.align		4
        /*0018*/ 	.word	0x00000000
	.align		4
        /*001c*/ 	.word	0xfffffffd
	.align		4
        /*0020*/ 	.word	0x00000000
	.align		4
        /*0024*/ 	.word	0xfffffffc


//--------------------- .nv.constant4             --------------------------
	.section	.nv.constant4,"a",@progbits
	.align	8
	.align		8
.nv.constant4:
        /*0000*/ 	.dword	vprintf
	.align		8
        /*0008*/ 	.dword	$str


//--------------------- .text._Z7dkernelv         --------------------------
	.section	.text._Z7dkernelv,"ax",@progbits
	.align	128
        .global         _Z7dkernelv
        .type           _Z7dkernelv,@function
        .size           _Z7dkernelv,(.L_x_2 - _Z7dkernelv)
        .other          _Z7dkernelv,@"STO_CUDA_ENTRY STV_DEFAULT"
_Z7dkernelv:
.text._Z7dkernelv:
[----:B------:R-:W0:Y:S01]  /*0000*/  LDC R1, c[0x0][0x37c] ;  /* 0x0000df00ff017b82 */ /* 0x000e220000000800 */
[----:B------:R-:W1:Y:S01]  /*0010*/  S2R R3, SR_TID.X ;  /* 0x0000000000037919 */ /* 0x000e620000002100 */
[----:B------:R-:W2:Y:S06]  /*0020*/  LDCU UR5, c[0x0][0x2fc] ;  /* 0x00005f80ff0577ac */ /* 0x000eac0008000800 */
[----:B------:R-:W1:Y:S01]  /*0030*/  S2UR UR6, SR_CTAID.X ;  /* 0x00000000000679c3 */ /* 0x000e620000002500 */
[----:B------:R-:W-:Y:S01]  /*0040*/  MOV R2, 0x0 ;  /* 0x0000000000027802 */ /* 0x000fe20000000f00 */
[----:B0-----:R-:W-:Y:S01]  /*0050*/  VIADD R1, R1, 0xfffffff8 ;  /* 0xfffffff801017836 */ /* 0x001fe20000000000 */
[----:B------:R-:W0:Y:S05]  /*0060*/  LDCU UR4, c[0x0][0x2f8] ;  /* 0x00005f00ff0477ac */ /* 0x000e2a0008000800 */
[----:B------:R-:W1:Y:S01]  /*0070*/  LDC R0, c[0x0][0x360] ;  /* 0x0000d800ff007b82 */ /* 0x000e620000000800 */
[----:B0-----:R-:W-:-:S05]  /*0080*/  IADD3 R6, P0, PT, R1, UR4, RZ ;  /* 0x0000000401067c10 */ /* 0x001fca000ff1e0ff */
[----:B--2---:R-:W-:Y:S02]  /*0090*/  IMAD.X R7, RZ, RZ, UR5, P0 ;  /* 0x00000005ff077e24 */ /* 0x004fe400080e06ff */
[----:B-1----:R-:W-:Y:S01]  /*00a0*/  IMAD R0, R0, UR6, R3 ;  /* 0x0000000600007c24 */ /* 0x002fe2000f8e0203 */
[----:B------:R-:W0:Y:S01]  /*00b0*/  LDCU.64 UR6, c[0x4][0x8] ;  /* 0x01000100ff0677ac */ /* 0x000e220008000a00 */
[----:B------:R-:W1:Y:S03]  /*00c0*/  LDC.64 R2, c[0x4][R2] ;  /* 0x0100000002027b82 */ /* 0x000e660000000a00 */
[----:B------:R2:W-:Y:S01]  /*00d0*/  STL [R1], R0 ;  /* 0x0000000001007387 */ /* 0x0005e20000100800 */
[----:B0-----:R-:W-:Y:S01]  /*00e0*/  IMAD.U32 R4, RZ, RZ, UR6 ;  /* 0x00000006ff047e24 */ /* 0x001fe2000f8e00ff */
[----:B--2---:R-:W-:-:S07]  /*00f0*/  MOV R5, UR7 ;  /* 0x0000000700057c02 */ /* 0x004fce0008000f00 */
[----:B------:R-:W-:-:S07]  /*0100*/  LEPC R20, `(.L_x_0) ;  /* 0x000000001014794e */ /* 0x000fce0000000000 */
[----:B-1----:R-:W-:Y:S05]  /*0110*/  CALL.ABS.NOINC R2 ;  /* 0x0000000002007343 */ /* 0x002fea0003c00000 */
.L_x_0:
[----:B------:R-:W-:Y:S05]  /*0120*/  EXIT ;  /* 0x000000000000794d */ /* 0x000fea0003800000 */
.L_x_1:
[----:B------:R-:W-:-:S00]  /*0130*/  BRA `(.L_x_1) ;  /* 0xfffffffc00fc7947 */ /* 0x000fc0000383ffff */
[----:B------:R-:W-:-:S00]  /*0140*/  NOP ;  /* 0x0000000000007918 */ /* 0x000fc00000000000 */
        /* <DEDUP_REMOVED lines=11> */
.L_x_2:


//--------------------- .nv.global.init           --------------------------
	.section	.nv.global.init,"aw",@progbits
.nv.global.init:
	.type		$str,@object
	.size		$str,(.L_0 - $str)
$str:
        /*0000*/ 	.byte	0x0a, 0x20, 0x54, 0x68, 0x72, 0x65, 0x61, 0x64, 0x49, 0x44, 0x20, 0x69, 0x73, 0x20, 0x25, 0x64
        /*0010*/ 	.byte	0x00
.L_0:


//--------------------- .nv.shared.reserved.0     --------------------------
	.section	.nv.shared.reserved.0,"aw",@nobits
	.weak		__nv_reservedSMEM_offset_0_alias
	.size		__nv_reservedSMEM_offset_0_alias, 0, 64
	.other		__nv_reservedSMEM_offset_0_alias,@"STO_CUDA_RESERVED_SHARED STV_DEFAULT"
__nv_reservedSMEM_offset_0_alias:
	.zero		0
	.zero		64


//--------------------- .nv.constant0._Z7dkernelv --------------------------
	.section	.nv.constant0._Z7dkernelv,"a",@progbits
	.sectionflags	@""
	.align	4
.nv.constant0._Z7dkernelv:
	.zero		896


//--------------------- SYMBOLS --------------------------

	.type		.nv.reservedSmem.offset0,@object
	.size		.nv.reservedSmem.offset0,0x4
	.type		vprintf,@function
